	.headerflags	@"EF_CUDA_TEXMODE_UNIFIED EF_CUDA_64BIT_ADDRESS EF_CUDA_ACCELERATORS EF_CUDA_SM90 EF_CUDA_VIRTUAL_SM(EF_CUDA_SM90)"
	.elftype	@"ET_EXEC"


//--------------------- .nv.info                  --------------------------
	.section	.nv.info,"",@"SHT_CUDA_INFO"
	.align	4


	//----- nvinfo : EIATTR_REGCOUNT
	.align		4
        /*0000*/ 	.byte	0x04, 0x2f
        /*0002*/ 	.short	(.L_1 - .L_0)
	.align		4
.L_0:
        /*0004*/ 	.word	index@(triton_poi_fused_convolution_68)
        /*0008*/ 	.word	0x0000000c


	//----- nvinfo : EIATTR_MIN_STACK_SIZE
	.align		4
.L_1:
        /*000c*/ 	.byte	0x04, 0x12
        /*000e*/ 	.short	(.L_3 - .L_2)
	.align		4
.L_2:
        /*0010*/ 	.word	index@(triton_poi_fused_convolution_68)
        /*0014*/ 	.word	0x00000000


	//----- nvinfo : EIATTR_FRAME_SIZE
	.align		4
.L_3:
        /*0018*/ 	.byte	0x04, 0x11
        /*001a*/ 	.short	(.L_5 - .L_4)
	.align		4
.L_4:
        /*001c*/ 	.word	index@(triton_poi_fused_convolution_68)
        /*0020*/ 	.word	0x00000000


	//----- nvinfo : EIATTR_MIN_STACK_SIZE
	.align		4
.L_5:
        /*0024*/ 	.byte	0x04, 0x12
        /*0026*/ 	.short	(.L_7 - .L_6)
	.align		4
.L_6:
        /*0028*/ 	.word	index@(triton_poi_fused_convolution_68)
        /*002c*/ 	.word	0x00000000
.L_7:


//--------------------- .nv.info.triton_poi_fused_convolution_68 --------------------------
	.section	.nv.info.triton_poi_fused_convolution_68,"",@"SHT_CUDA_INFO"
	.sectionflags	@""
	.align	4


	//----- nvinfo : EIATTR_CUDA_API_VERSION
	.align		4
        /*0000*/ 	.byte	0x04, 0x37
        /*0002*/ 	.short	(.L_9 - .L_8)
.L_8:
        /*0004*/ 	.word	0x0000007c


	//----- nvinfo : EIATTR_KPARAM_INFO
	.align		4
.L_9:
        /*0008*/ 	.byte	0x04, 0x17
        /*000a*/ 	.short	(.L_11 - .L_10)
.L_10:
        /*000c*/ 	.word	0x00000000
        /*0010*/ 	.short	0x0002
        /*0012*/ 	.short	0x0010
        /*0014*/ 	.byte	0x00, 0xf0, 0x11, 0x00


	//----- nvinfo : EIATTR_KPARAM_INFO
	.align		4
.L_11:
        /*0018*/ 	.byte	0x04, 0x17
        /*001a*/ 	.short	(.L_13 - .L_12)
.L_12:
        /*001c*/ 	.word	0x00000000
        /*0020*/ 	.short	0x0001
        /*0022*/ 	.short	0x0008
        /*0024*/ 	.byte	0x00, 0xf4, 0x21, 0x00


	//----- nvinfo : EIATTR_KPARAM_INFO
	.align		4
.L_13:
        /*0028*/ 	.byte	0x04, 0x17
        /*002a*/ 	.short	(.L_15 - .L_14)
.L_14:
        /*002c*/ 	.word	0x00000000
        /*0030*/ 	.short	0x0000
        /*0032*/ 	.short	0x0000
        /*0034*/ 	.byte	0x00, 0xf4, 0x21, 0x00


	//----- nvinfo : EIATTR_SPARSE_MMA_MASK
	.align		4
.L_15:
        /*0038*/ 	.byte	0x03, 0x50
        /*003a*/ 	.short	0x0000


	//----- nvinfo : EIATTR_MAXREG_COUNT
	.align		4
        /*003c*/ 	.byte	0x03, 0x1b
        /*003e*/ 	.short	0x00ff


	//----- nvinfo : EIATTR_EXIT_INSTR_OFFSETS
	.align		4
        /*0040*/ 	.byte	0x04, 0x1c
        /*0042*/ 	.short	(.L_17 - .L_16)


	//   ....[0]....
.L_16:
        /*0044*/ 	.word	0x000001c0


	//   ....[1]....
        /*0048*/ 	.word	0x000001e0


	//----- nvinfo : EIATTR_REQNTID
	.align		4
.L_17:
        /*004c*/ 	.byte	0x04, 0x10
        /*004e*/ 	.short	(.L_19 - .L_18)
.L_18:
        /*0050*/ 	.word	0x00000080
        /*0054*/ 	.word	0x00000001
        /*0058*/ 	.word	0x00000001


	//----- nvinfo : EIATTR_CBANK_PARAM_SIZE
	.align		4
.L_19:
        /*005c*/ 	.byte	0x03, 0x19
        /*005e*/ 	.short	0x0014


	//----- nvinfo : EIATTR_PARAM_CBANK
	.align		4
        /*0060*/ 	.byte	0x04, 0x0a
        /*0062*/ 	.short	(.L_21 - .L_20)
	.align		4
.L_20:
        /*0064*/ 	.word	index@(.nv.constant0.triton_poi_fused_convolution_68)
        /*0068*/ 	.short	0x0210
        /*006a*/ 	.short	0x0014


	//----- nvinfo : EIATTR_SW_WAR
	.align		4
.L_21:
        /*006c*/ 	.byte	0x04, 0x36
        /*006e*/ 	.short	(.L_23 - .L_22)
.L_22:
        /*0070*/ 	.word	0x00000008
.L_23:


//--------------------- .nv.callgraph             --------------------------
	.section	.nv.callgraph,"",@"SHT_CUDA_CALLGRAPH"
	.align	4
	.sectionentsize	8
	.align		4
        /*0000*/ 	.word	0x00000000
	.align		4
        /*0004*/ 	.word	0xffffffff
	.align		4
        /*0008*/ 	.word	0x00000000
	.align		4
        /*000c*/ 	.word	0xfffffffe
	.align		4
        /*0010*/ 	.word	0x00000000
	.align		4
        /*0014*/ 	.word	0xfffffffd
	.align		4
        /*0018*/ 	.word	0x00000000
	.align		4
        /*001c*/ 	.word	0xfffffffc


//--------------------- .text.triton_poi_fused_convolution_68 --------------------------
	.section	.text.triton_poi_fused_convolution_68,"ax",@progbits
	.align	128
        .global         triton_poi_fused_convolution_68
        .type           triton_poi_fused_convolution_68,@function
        .size           triton_poi_fused_convolution_68,(.L_x_1 - triton_poi_fused_convolution_68)
        .other          triton_poi_fused_convolution_68,@"STO_CUDA_ENTRY STV_DEFAULT"
triton_poi_fused_convolution_68:
.text.triton_poi_fused_convolution_68:
[----:B------:R-:W0:Y:S02]  /*0000*/  LDC R1, c[0x0][0x28] ;  /* 0x00000a00ff017b82 */ /* 0x000e240000000800 */
[----:B------:R-:W1:Y:S01]  /*0010*/  S2R R0, SR_TID.X ;  /* 0x0000000000007919 */ /* 0x000e620000002100 */
[----:B------:R-:W2:Y:S01]  /*0020*/  LDC.64 R2, c[0x0][0x210] ;  /* 0x00008400ff027b82 */ /* 0x000ea20000000a00 */
[----:B------:R-:W-:Y:S01]  /*0030*/  ULDC.64 UR4, c[0x0][0x208] ;  /* 0x0000820000047ab9 */ /* 0x000fe20000000a00 */
[----:B------:R-:W3:Y:S06]  /*0040*/  S2R R7, SR_CTAID.X ;  /* 0x0000000000077919 */ /* 0x000eec0000002500 */
[----:B------:R-:W4:Y:S01]  /*0050*/  LDC.64 R4, c[0x0][0x218] ;  /* 0x00008600ff047b82 */ /* 0x000f220000000a00 */
[----:B-1----:R-:W-:Y:S01]  /*0060*/  IMAD.SHL.U32 R0, R0, 0x2, RZ ;  /* 0x0000000200007824 */ /* 0x002fe200078e00ff */
[----:B---3--:R-:W-:-:S04]  /*0070*/  SHF.R.S32.HI R6, RZ, 0x17, R7 ;  /* 0x00000017ff067819 */ /* 0x008fc80000011407 */
[----:B------:R-:W-:Y:S02]  /*0080*/  LOP3.LUT R0, R0, 0xfe, RZ, 0xc0, !PT ;  /* 0x000000fe00007812 */ /* 0x000fe400078ec0ff */
[----:B------:R-:W-:-:S03]  /*0090*/  SGXT R6, R6, 0x1 ;  /* 0x000000010606781a */ /* 0x000fc60000000200 */
[----:B------:R-:W-:-:S04]  /*00a0*/  IMAD R7, R7, 0x100, R0 ;  /* 0x0000010007077824 */ /* 0x000fc800078e0200 */
[C---:B--2---:R-:W-:Y:S01]  /*00b0*/  IMAD.WIDE R2, R7.reuse, 0x4, R2 ;  /* 0x0000000407027825 */ /* 0x044fe200078e0202 */
[----:B------:R-:W-:Y:S02]  /*00c0*/  LEA.HI R6, R6, R7, RZ, 0x2 ;  /* 0x0000000706067211 */ /* 0x000fe400078f10ff */
[----:B------:R-:W-:Y:S02]  /*00d0*/  ISETP.GE.AND P0, PT, R7, 0x800, PT ;  /* 0x000008000700780c */ /* 0x000fe40003f06270 */
[--C-:B------:R-:W-:Y:S02]  /*00e0*/  SHF.R.S32.HI R0, RZ, 0x2, R6.reuse ;  /* 0x00000002ff007819 */ /* 0x100fe40000011406 */
[----:B------:R-:W-:Y:S02]  /*00f0*/  SHF.R.S32.HI R9, RZ, 0x1f, R6 ;  /* 0x0000001fff097819 */ /* 0x000fe40000011406 */
[----:B------:R-:W-:Y:S02]  /*0100*/  CS2R R6, SRZ ;  /* 0x0000000000067805 */ /* 0x000fe4000001ff00 */
[----:B------:R-:W-:-:S04]  /*0110*/  LEA.HI R9, R9, R0, RZ, 0x7 ;  /* 0x0000000009097211 */ /* 0x000fc800078f38ff */
[----:B------:R-:W-:Y:S01]  /*0120*/  LOP3.LUT R9, R9, 0xffffff80, RZ, 0xc0, !PT ;  /* 0xffffff8009097812 */ /* 0x000fe200078ec0ff */
[----:B------:R-:W2:Y:S04]  /*0130*/  @!P0 LDG.E.64 R6, desc[UR4][R2.64] ;  /* 0x0000000402068981 */ /* 0x000ea8000c1e1b00 */
[----:B------:R-:W-:Y:S02]  /*0140*/  IMAD.IADD R9, R0, 0x1, -R9 ;  /* 0x0000000100097824 */ /* 0x000fe400078e0a09 */
[----:B------:R-:W-:Y:S02]  /*0150*/  IMAD.MOV.U32 R0, RZ, RZ, RZ ;  /* 0x000000ffff007224 */ /* 0x000fe400078e00ff */
[----:B----4-:R-:W-:-:S04]  /*0160*/  IMAD.WIDE R4, R9, 0x4, R4 ;  /* 0x0000000409047825 */ /* 0x010fc800078e0204 */
[----:B------:R-:W-:Y:S01]  /*0170*/  IMAD.MOV.U32 R9, RZ, RZ, RZ ;  /* 0x000000ffff097224 */ /* 0x000fe200078e00ff */
[----:B------:R-:W2:Y:S05]  /*0180*/  @!P0 LDG.E.EL R0, desc[UR4][R4.64] ;  /* 0x0000000404008981 */ /* 0x000eaa000c2e1900 */
[----:B------:R-:W3:Y:S01]  /*0190*/  @!P0 LDG.E.EL R9, desc[UR4][R4.64] ;  /* 0x0000000404098981 */ /* 0x000ee2000c2e1900 */
[----:B--2---:R-:W-:Y:S01]  /*01a0*/  FADD R7, R0, R7 ;  /* 0x0000000700077221 */ /* 0x004fe20000000000 */
[----:B---3--:R-:W-:Y:S01]  /*01b0*/  FADD R6, R9, R6 ;  /* 0x0000000609067221 */ /* 0x008fe20000000000 */
[----:B------:R-:W-:Y:S06]  /*01c0*/  @P0 EXIT ;  /* 0x000000000000094d */ /* 0x000fec0003800000 */
[----:B------:R-:W-:Y:S01]  /*01d0*/  STG.E.64 desc[UR4][R2.64], R6 ;  /* 0x0000000602007986 */ /* 0x000fe2000c101b04 */
[----:B------:R-:W-:Y:S05]  /*01e0*/  EXIT ;  /* 0x000000000000794d */ /* 0x000fea0003800000 */
.L_x_0:
[----:B------:R-:W-:-:S00]  /*01f0*/  BRA `(.L_x_0) ;  /* 0xfffffffc00fc7947 */ /* 0x000fc0000383ffff */
[----:B------:R-:W-:-:S00]  /*0200*/  NOP ;  /* 0x0000000000007918 */ /* 0x000fc00000000000 */
[----:B------:R-:W-:-:S00]  /*0210*/  NOP ;  /* 0x0000000000007918 */ /* 0x000fc00000000000 */
[----:B------:R-:W-:-:S00]  /*0220*/  NOP ;  /* 0x0000000000007918 */ /* 0x000fc00000000000 */
[----:B------:R-:W-:-:S00]  /*0230*/  NOP ;  /* 0x0000000000007918 */ /* 0x000fc00000000000 */
[----:B------:R-:W-:-:S00]  /*0240*/  NOP ;  /* 0x0000000000007918 */ /* 0x000fc00000000000 */
[----:B------:R-:W-:-:S00]  /*0250*/  NOP ;  /* 0x0000000000007918 */ /* 0x000fc00000000000 */
[----:B------:R-:W-:-:S00]  /*0260*/  NOP ;  /* 0x0000000000007918 */ /* 0x000fc00000000000 */
[----:B------:R-:W-:-:S00]  /*0270*/  NOP ;  /* 0x0000000000007918 */ /* 0x000fc00000000000 */
.L_x_1:


//--------------------- .nv.constant0.triton_poi_fused_convolution_68 --------------------------
	.section	.nv.constant0.triton_poi_fused_convolution_68,"a",@progbits
	.sectionflags	@""
	.align	4
.nv.constant0.triton_poi_fused_convolution_68:
	.zero		548
